//
// Generated by NVIDIA NVVM Compiler
//
// Compiler Build ID: CL-36424714
// Cuda compilation tools, release 13.0, V13.0.88
// Based on NVVM 20.0.0
//

.version 9.0
.target sm_100
.address_size 64

	// .globl	_Z17compute_j_minus_kPiPKci
.global .align 1 .b8 d_ALPHABET[26] = {97, 98, 99, 100, 101, 102, 103, 104, 105, 106, 107, 108, 109, 110, 111, 112, 113, 114, 115, 116, 117, 118, 119, 120, 121, 122};

.visible .entry _Z17compute_j_minus_kPiPKci(
	.param .u64 .ptr .align 1 _Z17compute_j_minus_kPiPKci_param_0,
	.param .u64 .ptr .align 1 _Z17compute_j_minus_kPiPKci_param_1,
	.param .u32 _Z17compute_j_minus_kPiPKci_param_2
)
{
	.reg .pred 	%p<11>;
	.reg .b16 	%rs<11>;
	.reg .b32 	%r<50>;
	.reg .b64 	%rd<19>;

	ld.param.u64 	%rd9, [_Z17compute_j_minus_kPiPKci_param_0];
	ld.param.u64 	%rd10, [_Z17compute_j_minus_kPiPKci_param_1];
	ld.param.u32 	%r27, [_Z17compute_j_minus_kPiPKci_param_2];
	cvta.to.global.u64 	%rd1, %rd9;
	cvta.to.global.u64 	%rd2, %rd10;
	mov.u32 	%r1, %tid.x;
	mad.lo.s32 	%r42, %r1, %r27, %r1;
	setp.lt.s32 	%p1, %r27, 1;
	@%p1 bra 	$L__BB0_12;
	cvt.u64.u32 	%rd11, %r1;
	mov.u64 	%rd12, d_ALPHABET;
	add.s64 	%rd13, %rd12, %rd11;
	ld.global.nc.u8 	%rs2, [%rd13];
	cvt.u16.u8 	%rs1, %rs2;
	add.s32 	%r29, %r42, 1;
	add.s32 	%r30, %r42, %r27;
	max.s32 	%r31, %r30, %r29;
	sub.s32 	%r3, %r31, %r42;
	and.b32  	%r4, %r3, 3;
	sub.s32 	%r32, %r42, %r31;
	setp.gt.u32 	%p2, %r32, -4;
	mov.b32 	%r48, 1;
	@%p2 bra 	$L__BB0_7;
	add.s64 	%rd3, %rd1, 8;
	and.b32  	%r34, %r3, -4;
	neg.s32 	%r40, %r34;
	mov.b32 	%r41, 2;
	and.b16  	%rs4, %rs1, 255;
$L__BB0_3:
	mul.wide.s32 	%rd14, %r42, 4;
	add.s64 	%rd4, %rd3, %rd14;
	add.s32 	%r43, %r41, -1;
	cvt.s64.s32 	%rd15, %r43;
	add.s64 	%rd5, %rd2, %rd15;
	ld.global.u8 	%rs3, [%rd5+-1];
	setp.eq.s16 	%p3, %rs3, %rs4;
	@%p3 bra 	$L__BB0_5;
	ld.global.u32 	%r43, [%rd4+-8];
$L__BB0_5:
	st.global.u32 	[%rd4+-4], %r43;
	add.s32 	%r35, %r41, 2;
	ld.global.u8 	%rs5, [%rd5];
	setp.eq.s16 	%p4, %rs5, %rs4;
	selp.b32 	%r36, %r41, %r43, %p4;
	st.global.u32 	[%rd4], %r36;
	add.s32 	%r37, %r41, 1;
	ld.global.u8 	%rs7, [%rd5+1];
	setp.eq.s16 	%p5, %rs7, %rs4;
	selp.b32 	%r38, %r37, %r36, %p5;
	st.global.u32 	[%rd4+4], %r38;
	add.s32 	%r42, %r42, 4;
	ld.global.u8 	%rs8, [%rd5+2];
	setp.eq.s16 	%p6, %rs8, %rs4;
	selp.b32 	%r39, %r35, %r38, %p6;
	st.global.u32 	[%rd4+8], %r39;
	add.s32 	%r41, %r41, 4;
	add.s32 	%r40, %r40, 4;
	setp.ne.s32 	%p7, %r40, 0;
	@%p7 bra 	$L__BB0_3;
	add.s32 	%r48, %r41, -1;
$L__BB0_7:
	setp.eq.s32 	%p8, %r4, 0;
	@%p8 bra 	$L__BB0_12;
	add.s64 	%rd6, %rd1, 4;
	add.s64 	%rd7, %rd2, -1;
	neg.s32 	%r46, %r4;
	and.b16  	%rs10, %rs1, 255;
$L__BB0_9:
	.pragma "nounroll";
	mul.wide.s32 	%rd16, %r42, 4;
	add.s64 	%rd8, %rd6, %rd16;
	cvt.s64.s32 	%rd17, %r48;
	add.s64 	%rd18, %rd7, %rd17;
	ld.global.u8 	%rs9, [%rd18];
	setp.eq.s16 	%p9, %rs9, %rs10;
	mov.u32 	%r49, %r48;
	@%p9 bra 	$L__BB0_11;
	ld.global.u32 	%r49, [%rd8+-4];
$L__BB0_11:
	st.global.u32 	[%rd8], %r49;
	add.s32 	%r48, %r48, 1;
	add.s32 	%r46, %r46, 1;
	setp.ne.s32 	%p10, %r46, 0;
	add.s32 	%r42, %r42, 1;
	@%p10 bra 	$L__BB0_9;
$L__BB0_12:
	ret;

}
	// .globl	_Z19compute_scs_0th_rowPii
.visible .entry _Z19compute_scs_0th_rowPii(
	.param .u64 .ptr .align 1 _Z19compute_scs_0th_rowPii_param_0,
	.param .u32 _Z19compute_scs_0th_rowPii_param_1
)
{
	.reg .pred 	%p<2>;
	.reg .b32 	%r<6>;
	.reg .b64 	%rd<5>;

	ld.param.u64 	%rd1, [_Z19compute_scs_0th_rowPii_param_0];
	ld.param.u32 	%r2, [_Z19compute_scs_0th_rowPii_param_1];
	mov.u32 	%r3, %tid.x;
	mov.u32 	%r4, %ctaid.x;
	mov.u32 	%r5, %ntid.x;
	mad.lo.s32 	%r1, %r4, %r5, %r3;
	setp.gt.s32 	%p1, %r1, %r2;
	@%p1 bra 	$L__BB1_2;
	cvta.to.global.u64 	%rd2, %rd1;
	mul.wide.s32 	%rd3, %r1, 4;
	add.s64 	%rd4, %rd2, %rd3;
	st.global.u32 	[%rd4], %r1;
$L__BB1_2:
	ret;

}
	// .globl	_Z11compute_scsPiPKiPKcS3_xx
.visible .entry _Z11compute_scsPiPKiPKcS3_xx(
	.param .u64 .ptr .align 1 _Z11compute_scsPiPKiPKcS3_xx_param_0,
	.param .u64 .ptr .align 1 _Z11compute_scsPiPKiPKcS3_xx_param_1,
	.param .u64 .ptr .align 1 _Z11compute_scsPiPKiPKcS3_xx_param_2,
	.param .u64 .ptr .align 1 _Z11compute_scsPiPKiPKcS3_xx_param_3,
	.param .u64 _Z11compute_scsPiPKiPKcS3_xx_param_4,
	.param .u64 _Z11compute_scsPiPKiPKcS3_xx_param_5
)
{
	.reg .pred 	%p<4>;
	.reg .b32 	%r<18>;
	.reg .b64 	%rd<33>;

	ld.param.u64 	%rd10, [_Z11compute_scsPiPKiPKcS3_xx_param_0];
	ld.param.u64 	%rd6, [_Z11compute_scsPiPKiPKcS3_xx_param_1];
	ld.param.u64 	%rd7, [_Z11compute_scsPiPKiPKcS3_xx_param_2];
	ld.param.u64 	%rd8, [_Z11compute_scsPiPKiPKcS3_xx_param_4];
	ld.param.u64 	%rd9, [_Z11compute_scsPiPKiPKcS3_xx_param_5];
	cvta.to.global.u64 	%rd1, %rd10;
	mov.u32 	%r5, %tid.x;
	cvt.u64.u32 	%rd11, %r5;
	mov.u32 	%r6, %ctaid.x;
	mov.u32 	%r7, %ntid.x;
	mul.wide.u32 	%rd12, %r6, %r7;
	add.s64 	%rd2, %rd12, %rd11;
	setp.gt.s64 	%p1, %rd2, %rd9;
	@%p1 bra 	$L__BB2_7;
	add.s64 	%rd3, %rd9, 1;
	mad.lo.s64 	%rd4, %rd8, %rd9, %rd8;
	setp.ne.s64 	%p2, %rd2, 0;
	@%p2 bra 	$L__BB2_3;
	add.s64 	%rd30, %rd4, %rd2;
	shl.b64 	%rd31, %rd30, 2;
	add.s64 	%rd32, %rd1, %rd31;
	st.global.u32 	[%rd32], %rd8;
	bra.uni 	$L__BB2_7;
$L__BB2_3:
	sub.s64 	%rd5, %rd4, %rd3;
	cvta.to.global.u64 	%rd13, %rd7;
	add.s64 	%rd14, %rd13, %rd8;
	ld.global.s8 	%rd15, [%rd14+-1];
	add.s64 	%rd16, %rd15, -97;
	mad.lo.s64 	%rd17, %rd16, %rd3, %rd2;
	cvta.to.global.u64 	%rd18, %rd6;
	shl.b64 	%rd19, %rd17, 2;
	add.s64 	%rd20, %rd18, %rd19;
	ld.global.u32 	%r1, [%rd20];
	setp.ne.s32 	%p3, %r1, 0;
	@%p3 bra 	$L__BB2_5;
	cvt.u32.u64 	%r11, %rd2;
	cvt.u32.u64 	%r12, %rd8;
	add.s32 	%r13, %r12, %r11;
	add.s32 	%r17, %r13, -1;
	bra.uni 	$L__BB2_6;
$L__BB2_5:
	cvt.s64.s32 	%rd21, %r1;
	add.s64 	%rd22, %rd5, %rd21;
	shl.b64 	%rd23, %rd22, 2;
	add.s64 	%rd24, %rd1, %rd23;
	ld.global.u32 	%r8, [%rd24+-4];
	cvt.u32.u64 	%r9, %rd2;
	sub.s32 	%r10, %r9, %r1;
	add.s32 	%r17, %r10, %r8;
$L__BB2_6:
	add.s64 	%rd25, %rd5, %rd2;
	shl.b64 	%rd26, %rd25, 2;
	add.s64 	%rd27, %rd1, %rd26;
	ld.global.u32 	%r14, [%rd27];
	min.s32 	%r15, %r17, %r14;
	add.s32 	%r16, %r15, 1;
	shl.b64 	%rd28, %rd3, 2;
	add.s64 	%rd29, %rd27, %rd28;
	st.global.u32 	[%rd29], %r16;
$L__BB2_7:
	ret;

}


// ===== COMPILED SASS (sm_100) =====

	.target	sm_100

	.elftype	@"ET_EXEC"


//--------------------- .note.nv.tkinfo           --------------------------
	.section	.note.nv.tkinfo,"",@"SHT_NOTE"
	.sectionflags	@"SHF_NOTE_NV_TKINFO"
	.tkinfo
        /*0018*/ 	.word	0x00000002
        /*0030*/ 	.string	""
        /*0030*/ 	.string	"ptxas"
        /*0030*/ 	.string	"Cuda compilation tools, release 13.0, V13.0.88"
        /*0030*/ 	.string	"Build cuda_13.0.r13.0/compiler.36424714_0"
        /*0030*/ 	.string	"-arch sm_100 -m 64 "



//--------------------- .note.nv.cuinfo           --------------------------
	.section	.note.nv.cuinfo,"",@"SHT_NOTE"
	.sectionflags	@"SHF_NOTE_NV_CUINFO"
        /*0018*/ 	.short	0x0002
        /*001a*/ 	.short	0x0064
        /*001c*/ 	.short	0x0082
	.zero		2


//--------------------- .nv.info                  --------------------------
	.section	.nv.info,"",@"SHT_CUDA_INFO"
	.align	4


	//----- nvinfo : EIATTR_REGCOUNT
	.align		4
        /*0000*/ 	.byte	0x04, 0x2f
        /*0002*/ 	.short	(.L_2 - .L_1)
	.align		4
.L_1:
        /*0004*/ 	.word	index@(_Z17compute_j_minus_kPiPKci)
        /*0008*/ 	.word	0x00000014


	//----- nvinfo : EIATTR_FRAME_SIZE
	.align		4
.L_2:
        /*000c*/ 	.byte	0x04, 0x11
        /*000e*/ 	.short	(.L_4 - .L_3)
	.align		4
.L_3:
        /*0010*/ 	.word	index@(_Z17compute_j_minus_kPiPKci)
        /*0014*/ 	.word	0x00000000


	//----- nvinfo : EIATTR_REGCOUNT
	.align		4
.L_4:
        /*0018*/ 	.byte	0x04, 0x2f
        /*001a*/ 	.short	(.L_6 - .L_5)
	.align		4
.L_5:
        /*001c*/ 	.word	index@(_Z19compute_scs_0th_rowPii)
        /*0020*/ 	.word	0x00000008


	//----- nvinfo : EIATTR_FRAME_SIZE
	.align		4
.L_6:
        /*0024*/ 	.byte	0x04, 0x11
        /*0026*/ 	.short	(.L_8 - .L_7)
	.align		4
.L_7:
        /*0028*/ 	.word	index@(_Z19compute_scs_0th_rowPii)
        /*002c*/ 	.word	0x00000000


	//----- nvinfo : EIATTR_REGCOUNT
	.align		4
.L_8:
        /*0030*/ 	.byte	0x04, 0x2f
        /*0032*/ 	.short	(.L_10 - .L_9)
	.align		4
.L_9:
        /*0034*/ 	.word	index@(_Z11compute_scsPiPKiPKcS3_xx)
        /*0038*/ 	.word	0x00000012


	//----- nvinfo : EIATTR_FRAME_SIZE
	.align		4
.L_10:
        /*003c*/ 	.byte	0x04, 0x11
        /*003e*/ 	.short	(.L_12 - .L_11)
	.align		4
.L_11:
        /*0040*/ 	.word	index@(_Z11compute_scsPiPKiPKcS3_xx)
        /*0044*/ 	.word	0x00000000


	//----- nvinfo : EIATTR_MIN_STACK_SIZE
	.align		4
.L_12:
        /*0048*/ 	.byte	0x04, 0x12
        /*004a*/ 	.short	(.L_14 - .L_13)
	.align		4
.L_13:
        /*004c*/ 	.word	index@(_Z11compute_scsPiPKiPKcS3_xx)
        /*0050*/ 	.word	0x00000000


	//----- nvinfo : EIATTR_MIN_STACK_SIZE
	.align		4
.L_14:
        /*0054*/ 	.byte	0x04, 0x12
        /*0056*/ 	.short	(.L_16 - .L_15)
	.align		4
.L_15:
        /*0058*/ 	.word	index@(_Z19compute_scs_0th_rowPii)
        /*005c*/ 	.word	0x00000000


	//----- nvinfo : EIATTR_MIN_STACK_SIZE
	.align		4
.L_16:
        /*0060*/ 	.byte	0x04, 0x12
        /*0062*/ 	.short	(.L_18 - .L_17)
	.align		4
.L_17:
        /*0064*/ 	.word	index@(_Z17compute_j_minus_kPiPKci)
        /*0068*/ 	.word	0x00000000
.L_18:


//--------------------- .nv.compat                --------------------------
	.section	.nv.compat,"",@"SHT_CUDA_COMPAT_INFO"
	.align	4
        /*0000*/ 	.byte	0x02, 0x09, 0x00, 0x00, 0x02, 0x02, 0x01, 0x00, 0x02, 0x05, 0x05, 0x00, 0x03, 0x07, 0x01, 0x01
        /*0010*/ 	.byte	0x02, 0x03, 0x00, 0x00, 0x02, 0x06, 0x01, 0x00, 0x04, 0x0b, 0x08, 0x00, 0x09, 0x00, 0x00, 0x00
        /*0020*/ 	.byte	0x00, 0x00, 0x00, 0x00


//--------------------- .nv.info._Z11compute_scsPiPKiPKcS3_xx --------------------------
	.section	.nv.info._Z11compute_scsPiPKiPKcS3_xx,"",@"SHT_CUDA_INFO"
	.sectionflags	@""
	.align	4


	//----- nvinfo : EIATTR_CUDA_API_VERSION
	.align		4
        /*0000*/ 	.byte	0x04, 0x37
        /*0002*/ 	.short	(.L_20 - .L_19)
.L_19:
        /*0004*/ 	.word	0x00000082


	//----- nvinfo : EIATTR_KPARAM_INFO
	.align		4
.L_20:
        /*0008*/ 	.byte	0x04, 0x17
        /*000a*/ 	.short	(.L_22 - .L_21)
.L_21:
        /*000c*/ 	.word	0x00000000
        /*0010*/ 	.short	0x0005
        /*0012*/ 	.short	0x0028
        /*0014*/ 	.byte	0x00, 0xf0, 0x21, 0x00


	//----- nvinfo : EIATTR_KPARAM_INFO
	.align		4
.L_22:
        /*0018*/ 	.byte	0x04, 0x17
        /*001a*/ 	.short	(.L_24 - .L_23)
.L_23:
        /*001c*/ 	.word	0x00000000
        /*0020*/ 	.short	0x0004
        /*0022*/ 	.short	0x0020
        /*0024*/ 	.byte	0x00, 0xf0, 0x21, 0x00


	//----- nvinfo : EIATTR_KPARAM_INFO
	.align		4
.L_24:
        /*0028*/ 	.byte	0x04, 0x17
        /*002a*/ 	.short	(.L_26 - .L_25)
.L_25:
        /*002c*/ 	.word	0x00000000
        /*0030*/ 	.short	0x0003
        /*0032*/ 	.short	0x0018
        /*0034*/ 	.byte	0x00, 0xf5, 0x21, 0x00


	//----- nvinfo : EIATTR_KPARAM_INFO
	.align		4
.L_26:
        /*0038*/ 	.byte	0x04, 0x17
        /*003a*/ 	.short	(.L_28 - .L_27)
.L_27:
        /*003c*/ 	.word	0x00000000
        /*0040*/ 	.short	0x0002
        /*0042*/ 	.short	0x0010
        /*0044*/ 	.byte	0x00, 0xf5, 0x21, 0x00


	//----- nvinfo : EIATTR_KPARAM_INFO
	.align		4
.L_28:
        /*0048*/ 	.byte	0x04, 0x17
        /*004a*/ 	.short	(.L_30 - .L_29)
.L_29:
        /*004c*/ 	.word	0x00000000
        /*0050*/ 	.short	0x0001
        /*0052*/ 	.short	0x0008
        /*0054*/ 	.byte	0x00, 0xf5, 0x21, 0x00


	//----- nvinfo : EIATTR_KPARAM_INFO
	.align		4
.L_30:
        /*0058*/ 	.byte	0x04, 0x17
        /*005a*/ 	.short	(.L_32 - .L_31)
.L_31:
        /*005c*/ 	.word	0x00000000
        /*0060*/ 	.short	0x0000
        /*0062*/ 	.short	0x0000
        /*0064*/ 	.byte	0x00, 0xf5, 0x21, 0x00


	//----- nvinfo : EIATTR_SPARSE_MMA_MASK
	.align		4
.L_32:
        /*0068*/ 	.byte	0x03, 0x50
        /*006a*/ 	.short	0x0000


	//----- nvinfo : EIATTR_MAXREG_COUNT
	.align		4
        /*006c*/ 	.byte	0x03, 0x1b
        /*006e*/ 	.short	0x00ff


	//----- nvinfo : EIATTR_MERCURY_ISA_VERSION
	.align		4
        /*0070*/ 	.byte	0x03, 0x5f
        /*0072*/ 	.short	0x0101


	//----- nvinfo : EIATTR_VRC_CTA_INIT_COUNT
	.align		4
        /*0074*/ 	.byte	0x02, 0x4a
	.zero		1
	.zero		1


	//----- nvinfo : EIATTR_EXIT_INSTR_OFFSETS
	.align		4
        /*0078*/ 	.byte	0x04, 0x1c
        /*007a*/ 	.short	(.L_34 - .L_33)


	//   ....[0]....
.L_33:
        /*007c*/ 	.word	0x00000090


	//   ....[1]....
        /*0080*/ 	.word	0x00000170


	//   ....[2]....
        /*0084*/ 	.word	0x000003d0


	//----- nvinfo : EIATTR_CBANK_PARAM_SIZE
	.align		4
.L_34:
        /*0088*/ 	.byte	0x03, 0x19
        /*008a*/ 	.short	0x0030


	//----- nvinfo : EIATTR_PARAM_CBANK
	.align		4
        /*008c*/ 	.byte	0x04, 0x0a
        /*008e*/ 	.short	(.L_36 - .L_35)
	.align		4
.L_35:
        /*0090*/ 	.word	index@(.nv.constant0._Z11compute_scsPiPKiPKcS3_xx)
        /*0094*/ 	.short	0x0380
        /*0096*/ 	.short	0x0030


	//----- nvinfo : EIATTR_SW_WAR
	.align		4
.L_36:
        /*0098*/ 	.byte	0x04, 0x36
        /*009a*/ 	.short	(.L_38 - .L_37)
.L_37:
        /*009c*/ 	.word	0x00000008
.L_38:


//--------------------- .nv.info._Z19compute_scs_0th_rowPii --------------------------
	.section	.nv.info._Z19compute_scs_0th_rowPii,"",@"SHT_CUDA_INFO"
	.sectionflags	@""
	.align	4


	//----- nvinfo : EIATTR_CUDA_API_VERSION
	.align		4
        /*0000*/ 	.byte	0x04, 0x37
        /*0002*/ 	.short	(.L_40 - .L_39)
.L_39:
        /*0004*/ 	.word	0x00000082


	//----- nvinfo : EIATTR_KPARAM_INFO
	.align		4
.L_40:
        /*0008*/ 	.byte	0x04, 0x17
        /*000a*/ 	.short	(.L_42 - .L_41)
.L_41:
        /*000c*/ 	.word	0x00000000
        /*0010*/ 	.short	0x0001
        /*0012*/ 	.short	0x0008
        /*0014*/ 	.byte	0x00, 0xf0, 0x11, 0x00


	//----- nvinfo : EIATTR_KPARAM_INFO
	.align		4
.L_42:
        /*0018*/ 	.byte	0x04, 0x17
        /*001a*/ 	.short	(.L_44 - .L_43)
.L_43:
        /*001c*/ 	.word	0x00000000
        /*0020*/ 	.short	0x0000
        /*0022*/ 	.short	0x0000
        /*0024*/ 	.byte	0x00, 0xf5, 0x21, 0x00


	//----- nvinfo : EIATTR_SPARSE_MMA_MASK
	.align		4
.L_44:
        /*0028*/ 	.byte	0x03, 0x50
        /*002a*/ 	.short	0x0000


	//----- nvinfo : EIATTR_MAXREG_COUNT
	.align		4
        /*002c*/ 	.byte	0x03, 0x1b
        /*002e*/ 	.short	0x00ff


	//----- nvinfo : EIATTR_MERCURY_ISA_VERSION
	.align		4
        /*0030*/ 	.byte	0x03, 0x5f
        /*0032*/ 	.short	0x0101


	//----- nvinfo : EIATTR_VRC_CTA_INIT_COUNT
	.align		4
        /*0034*/ 	.byte	0x02, 0x4a
	.zero		1
	.zero		1


	//----- nvinfo : EIATTR_EXIT_INSTR_OFFSETS
	.align		4
        /*0038*/ 	.byte	0x04, 0x1c
        /*003a*/ 	.short	(.L_46 - .L_45)


	//   ....[0]....
.L_45:
        /*003c*/ 	.word	0x00000070


	//   ....[1]....
        /*0040*/ 	.word	0x000000c0


	//----- nvinfo : EIATTR_CBANK_PARAM_SIZE
	.align		4
.L_46:
        /*0044*/ 	.byte	0x03, 0x19
        /*0046*/ 	.short	0x000c


	//----- nvinfo : EIATTR_PARAM_CBANK
	.align		4
        /*0048*/ 	.byte	0x04, 0x0a
        /*004a*/ 	.short	(.L_48 - .L_47)
	.align		4
.L_47:
        /*004c*/ 	.word	index@(.nv.constant0._Z19compute_scs_0th_rowPii)
        /*0050*/ 	.short	0x0380
        /*0052*/ 	.short	0x000c


	//----- nvinfo : EIATTR_SW_WAR
	.align		4
.L_48:
        /*0054*/ 	.byte	0x04, 0x36
        /*0056*/ 	.short	(.L_50 - .L_49)
.L_49:
        /*0058*/ 	.word	0x00000008
.L_50:


//--------------------- .nv.info._Z17compute_j_minus_kPiPKci --------------------------
	.section	.nv.info._Z17compute_j_minus_kPiPKci,"",@"SHT_CUDA_INFO"
	.sectionflags	@""
	.align	4


	//----- nvinfo : EIATTR_CUDA_API_VERSION
	.align		4
        /*0000*/ 	.byte	0x04, 0x37
        /*0002*/ 	.short	(.L_52 - .L_51)
.L_51:
        /*0004*/ 	.word	0x00000082


	//----- nvinfo : EIATTR_KPARAM_INFO
	.align		4
.L_52:
        /*0008*/ 	.byte	0x04, 0x17
        /*000a*/ 	.short	(.L_54 - .L_53)
.L_53:
        /*000c*/ 	.word	0x00000000
        /*0010*/ 	.short	0x0002
        /*0012*/ 	.short	0x0010
        /*0014*/ 	.byte	0x00, 0xf0, 0x11, 0x00


	//----- nvinfo : EIATTR_KPARAM_INFO
	.align		4
.L_54:
        /*0018*/ 	.byte	0x04, 0x17
        /*001a*/ 	.short	(.L_56 - .L_55)
.L_55:
        /*001c*/ 	.word	0x00000000
        /*0020*/ 	.short	0x0001
        /*0022*/ 	.short	0x0008
        /*0024*/ 	.byte	0x00, 0xf5, 0x21, 0x00


	//----- nvinfo : EIATTR_KPARAM_INFO
	.align		4
.L_56:
        /*0028*/ 	.byte	0x04, 0x17
        /*002a*/ 	.short	(.L_58 - .L_57)
.L_57:
        /*002c*/ 	.word	0x00000000
        /*0030*/ 	.short	0x0000
        /*0032*/ 	.short	0x0000
        /*0034*/ 	.byte	0x00, 0xf5, 0x21, 0x00


	//----- nvinfo : EIATTR_SPARSE_MMA_MASK
	.align		4
.L_58:
        /*0038*/ 	.byte	0x03, 0x50
        /*003a*/ 	.short	0x0000


	//----- nvinfo : EIATTR_MAXREG_COUNT
	.align		4
        /*003c*/ 	.byte	0x03, 0x1b
        /*003e*/ 	.short	0x00ff


	//----- nvinfo : EIATTR_MERCURY_ISA_VERSION
	.align		4
        /*0040*/ 	.byte	0x03, 0x5f
        /*0042*/ 	.short	0x0101


	//----- nvinfo : EIATTR_VRC_CTA_INIT_COUNT
	.align		4
        /*0044*/ 	.byte	0x02, 0x4a
	.zero		1
	.zero		1


	//----- nvinfo : EIATTR_EXIT_INSTR_OFFSETS
	.align		4
        /*0048*/ 	.byte	0x04, 0x1c
        /*004a*/ 	.short	(.L_60 - .L_59)


	//   ....[0]....
.L_59:
        /*004c*/ 	.word	0x00000030


	//   ....[1]....
        /*0050*/ 	.word	0x000003d0


	//   ....[2]....
        /*0054*/ 	.word	0x00000530


	//----- nvinfo : EIATTR_CRS_STACK_SIZE
	.align		4
.L_60:
        /*0058*/ 	.byte	0x04, 0x1e
        /*005a*/ 	.short	(.L_62 - .L_61)
.L_61:
        /*005c*/ 	.word	0x00000000


	//----- nvinfo : EIATTR_CBANK_PARAM_SIZE
	.align		4
.L_62:
        /*0060*/ 	.byte	0x03, 0x19
        /*0062*/ 	.short	0x0014


	//----- nvinfo : EIATTR_PARAM_CBANK
	.align		4
        /*0064*/ 	.byte	0x04, 0x0a
        /*0066*/ 	.short	(.L_64 - .L_63)
	.align		4
.L_63:
        /*0068*/ 	.word	index@(.nv.constant0._Z17compute_j_minus_kPiPKci)
        /*006c*/ 	.short	0x0380
        /*006e*/ 	.short	0x0014


	//----- nvinfo : EIATTR_SW_WAR
	.align		4
.L_64:
        /*0070*/ 	.byte	0x04, 0x36
        /*0072*/ 	.short	(.L_66 - .L_65)
.L_65:
        /*0074*/ 	.word	0x00000008
.L_66:


//--------------------- .nv.callgraph             --------------------------
	.section	.nv.callgraph,"",@"SHT_CUDA_CALLGRAPH"
	.align	4
	.sectionentsize	8
	.align		4
        /*0000*/ 	.word	0x00000000
	.align		4
        /*0004*/ 	.word	0xffffffff
	.align		4
        /*0008*/ 	.word	0x00000000
	.align		4
        /*000c*/ 	.word	0xfffffffe
	.align		4
        /*0010*/ 	.word	0x00000000
	.align		4
        /*0014*/ 	.word	0xfffffffd
	.align		4
        /*0018*/ 	.word	0x00000000
	.align		4
        /*001c*/ 	.word	0xfffffffc


//--------------------- .nv.constant4             --------------------------
	.section	.nv.constant4,"a",@progbits
	.align	8
	.align		8
.nv.constant4:
        /*0000*/ 	.dword	d_ALPHABET


//--------------------- .text._Z11compute_scsPiPKiPKcS3_xx --------------------------
	.section	.text._Z11compute_scsPiPKiPKcS3_xx,"ax",@progbits
	.align	128
        .global         _Z11compute_scsPiPKiPKcS3_xx
        .type           _Z11compute_scsPiPKiPKcS3_xx,@function
        .size           _Z11compute_scsPiPKiPKcS3_xx,(.L_x_8 - _Z11compute_scsPiPKiPKcS3_xx)
        .other          _Z11compute_scsPiPKiPKcS3_xx,@"STO_CUDA_ENTRY STV_DEFAULT"
_Z11compute_scsPiPKiPKcS3_xx:
.text._Z11compute_scsPiPKiPKcS3_xx:
[----:B------:R-:W-:Y:S01]  /*0000*/  LDC R1, c[0x0][0x37c] ;  /* 0x0000df00ff017b82 */ /* 0x000fe20000000800 */
[----:B------:R-:W0:Y:S07]  /*0010*/  S2R R2, SR_TID.X ;  /* 0x0000000000027919 */ /* 0x000e2e0000002100 */
[----:B------:R-:W0:Y:S01]  /*0020*/  S2UR UR4, SR_CTAID.X ;  /* 0x00000000000479c3 */ /* 0x000e220000002500 */
[----:B------:R-:W-:-:S07]  /*0030*/  IMAD.MOV.U32 R3, RZ, RZ, RZ ;  /* 0x000000ffff037224 */ /* 0x000fce00078e00ff */
[----:B------:R-:W0:Y:S08]  /*0040*/  LDC R5, c[0x0][0x360] ;  /* 0x0000d800ff057b82 */ /* 0x000e300000000800 */
[----:B------:R-:W1:Y:S01]  /*0050*/  LDC.64 R8, c[0x0][0x3a8] ;  /* 0x0000ea00ff087b82 */ /* 0x000e620000000a00 */
[----:B0-----:R-:W-:-:S03]  /*0060*/  IMAD.WIDE.U32 R2, R5, UR4, R2 ;  /* 0x0000000405027c25 */ /* 0x001fc6000f8e0002 */
[----:B-1----:R-:W-:-:S04]  /*0070*/  ISETP.GT.U32.AND P0, PT, R2, R8, PT ;  /* 0x000000080200720c */ /* 0x002fc80003f04070 */
[----:B------:R-:W-:-:S13]  /*0080*/  ISETP.GT.AND.EX P0, PT, R3, R9, PT, P0 ;  /* 0x000000090300720c */ /* 0x000fda0003f04300 */
[----:B------:R-:W-:Y:S05]  /*0090*/  @P0 EXIT ;  /* 0x000000000000094d */ /* 0x000fea0003800000 */
[----:B------:R-:W-:Y:S01]  /*00a0*/  ISETP.NE.U32.AND P0, PT, R2, RZ, PT ;  /* 0x000000ff0200720c */ /* 0x000fe20003f05070 */
[----:B------:R-:W0:Y:S01]  /*00b0*/  LDC.64 R4, c[0x0][0x3a0] ;  /* 0x0000e800ff047b82 */ /* 0x000e220000000a00 */
[----:B------:R-:W1:Y:S02]  /*00c0*/  LDCU.64 UR6, c[0x0][0x3a0] ;  /* 0x00007400ff0677ac */ /* 0x000e640008000a00 */
[----:B------:R-:W-:Y:S01]  /*00d0*/  ISETP.NE.AND.EX P0, PT, R3, RZ, PT, P0 ;  /* 0x000000ff0300720c */ /* 0x000fe20003f05300 */
[----:B------:R-:W2:-:S12]  /*00e0*/  LDCU.64 UR4, c[0x0][0x358] ;  /* 0x00006b00ff0477ac */ /* 0x000e980008000a00 */
[----:B------:R-:W3:Y:S01]  /*00f0*/  @!P0 LDC.64 R10, c[0x0][0x380] ;  /* 0x0000e000ff0a8b82 */ /* 0x000ee20000000a00 */
[----:B0-----:R-:W-:Y:S02]  /*0100*/  IMAD R0, R5, R8, RZ ;  /* 0x0000000805007224 */ /* 0x001fe400078e02ff */
[----:B-1----:R-:W-:-:S04]  /*0110*/  IMAD.WIDE.U32 R6, R8, R4, UR6 ;  /* 0x0000000608067e25 */ /* 0x002fc8000f8e0004 */
[----:B------:R-:W-:-:S04]  /*0120*/  IMAD R15, R9, R4, R0 ;  /* 0x00000004090f7224 */ /* 0x000fc800078e0200 */
[----:B------:R-:W-:Y:S01]  /*0130*/  IMAD.IADD R15, R7, 0x1, R15 ;  /* 0x00000001070f7824 */ /* 0x000fe200078e020f */
[----:B---3--:R-:W-:-:S04]  /*0140*/  @!P0 LEA R10, P1, R6, R10, 0x2 ;  /* 0x0000000a060a8211 */ /* 0x008fc800078210ff */
[----:B------:R-:W-:-:S05]  /*0150*/  @!P0 LEA.HI.X R11, R6, R11, R15, 0x2, P1 ;  /* 0x0000000b060b8211 */ /* 0x000fca00008f140f */
[----:B--2---:R0:W-:Y:S01]  /*0160*/  @!P0 STG.E desc[UR4][R10.64], R4 ;  /* 0x000000040a008986 */ /* 0x0041e2000c101904 */
[----:B------:R-:W-:Y:S05]  /*0170*/  @!P0 EXIT ;  /* 0x000000000000894d */ /* 0x000fea0003800000 */
[----:B------:R-:W0:Y:S02]  /*0180*/  LDCU.64 UR6, c[0x0][0x390] ;  /* 0x00007200ff0677ac */ /* 0x000e240008000a00 */
[----:B0-----:R-:W-:-:S04]  /*0190*/  IADD3 R10, P0, PT, R4, UR6, RZ ;  /* 0x00000006040a7c10 */ /* 0x001fc8000ff1e0ff */
[----:B------:R-:W-:Y:S01]  /*01a0*/  IADD3.X R11, PT, PT, R5, UR7, RZ, P0, !PT ;  /* 0x00000007050b7c10 */ /* 0x000fe200087fe4ff */
[----:B------:R-:W0:Y:S04]  /*01b0*/  LDCU.64 UR6, c[0x0][0x388] ;  /* 0x00007100ff0677ac */ /* 0x000e280008000a00 */
[----:B------:R-:W2:Y:S01]  /*01c0*/  LDG.E.S8 R10, desc[UR4][R10.64+-0x1] ;  /* 0xffffff040a0a7981 */ /* 0x000ea2000c1e1300 */
[----:B------:R-:W-:-:S05]  /*01d0*/  IADD3 R5, P0, PT, R8, 0x1, RZ ;  /* 0x0000000108057810 */ /* 0x000fca0007f1e0ff */
[----:B------:R-:W-:Y:S01]  /*01e0*/  IMAD.X R0, RZ, RZ, R9, P0 ;  /* 0x000000ffff007224 */ /* 0x000fe200000e0609 */
[----:B--2---:R-:W-:-:S04]  /*01f0*/  IADD3 R7, P1, PT, R10, -0x61, RZ ;  /* 0xffffff9f0a077810 */ /* 0x004fc80007f3e0ff */
[----:B------:R-:W-:-:S05]  /*0200*/  LEA.HI.X.SX32 R8, R10, 0xffffffff, 0x1, P1 ;  /* 0xffffffff0a087811 */ /* 0x000fca00008f0eff */
[-C--:B------:R-:W-:Y:S02]  /*0210*/  IMAD R12, R8, R5.reuse, RZ ;  /* 0x00000005080c7224 */ /* 0x080fe400078e02ff */
[----:B------:R-:W-:-:S04]  /*0220*/  IMAD.WIDE.U32 R8, R7, R5, R2 ;  /* 0x0000000507087225 */ /* 0x000fc800078e0002 */
[----:B------:R-:W-:Y:S01]  /*0230*/  IMAD R7, R7, R0, R12 ;  /* 0x0000000007077224 */ /* 0x000fe200078e020c */
[----:B0-----:R-:W-:-:S03]  /*0240*/  LEA R12, P0, R8, UR6, 0x2 ;  /* 0x00000006080c7c11 */ /* 0x001fc6000f8010ff */
[----:B------:R-:W-:-:S05]  /*0250*/  IMAD.IADD R7, R9, 0x1, R7 ;  /* 0x0000000109077824 */ /* 0x000fca00078e0207 */
[----:B------:R-:W-:Y:S01]  /*0260*/  LEA.HI.X R13, R8, UR7, R7, 0x2, P0 ;  /* 0x00000007080d7c11 */ /* 0x000fe200080f1407 */
[----:B------:R-:W0:Y:S05]  /*0270*/  LDCU.64 UR6, c[0x0][0x380] ;  /* 0x00007000ff0677ac */ /* 0x000e2a0008000a00 */
[----:B------:R-:W2:Y:S01]  /*0280*/  LDG.E R13, desc[UR4][R12.64] ;  /* 0x000000040c0d7981 */ /* 0x000ea2000c1e1900 */
[----:B------:R-:W-:-:S05]  /*0290*/  IADD3 R7, P1, PT, -R5, R6, RZ ;  /* 0x0000000605077210 */ /* 0x000fca0007f3e1ff */
[----:B------:R-:W-:Y:S01]  /*02a0*/  IMAD.X R10, R15, 0x1, ~R0, P1 ;  /* 0x000000010f0a7824 */ /* 0x000fe200008e0e00 */
[----:B--2---:R-:W-:-:S13]  /*02b0*/  ISETP.NE.AND P0, PT, R13, RZ, PT ;  /* 0x000000ff0d00720c */ /* 0x004fda0003f05270 */
[CC--:B------:R-:W-:Y:S02]  /*02c0*/  @P0 IADD3 R9, P2, PT, R13.reuse, R7.reuse, RZ ;  /* 0x000000070d090210 */ /* 0x0c0fe40007f5e0ff */
[----:B------:R-:W-:Y:S02]  /*02d0*/  IADD3 R7, P1, PT, R2, R7, RZ ;  /* 0x0000000702077210 */ /* 0x000fe40007f3e0ff */
[----:B------:R-:W-:Y:S02]  /*02e0*/  @P0 LEA.HI.X.SX32 R14, R13, R10, 0x1, P2 ;  /* 0x0000000a0d0e0211 */ /* 0x000fe400010f0eff */
[----:B0-----:R-:W-:Y:S01]  /*02f0*/  @P0 LEA R8, P2, R9, UR6, 0x2 ;  /* 0x0000000609080c11 */ /* 0x001fe2000f8410ff */
[----:B------:R-:W-:Y:S01]  /*0300*/  IMAD.X R10, R3, 0x1, R10, P1 ;  /* 0x00000001030a7824 */ /* 0x000fe200008e060a */
[----:B------:R-:W-:Y:S02]  /*0310*/  LEA R6, P1, R7, UR6, 0x2 ;  /* 0x0000000607067c11 */ /* 0x000fe4000f8210ff */
[----:B------:R-:W-:-:S02]  /*0320*/  @P0 LEA.HI.X R9, R9, UR7, R14, 0x2, P2 ;  /* 0x0000000709090c11 */ /* 0x000fc400090f140e */
[----:B------:R-:W-:-:S03]  /*0330*/  LEA.HI.X R7, R7, UR7, R10, 0x2, P1 ;  /* 0x0000000707077c11 */ /* 0x000fc600088f140a */
[----:B------:R-:W2:Y:S04]  /*0340*/  @P0 LDG.E R8, desc[UR4][R8.64+-0x4] ;  /* 0xfffffc0408080981 */ /* 0x000ea8000c1e1900 */
[----:B------:R-:W3:Y:S01]  /*0350*/  LDG.E R3, desc[UR4][R6.64] ;  /* 0x0000000406037981 */ /* 0x000ee2000c1e1900 */
[----:B------:R-:W-:Y:S02]  /*0360*/  @!P0 IADD3 R4, PT, PT, R2, -0x1, R4 ;  /* 0xffffffff02048810 */ /* 0x000fe40007ffe004 */
[----:B--2---:R-:W-:Y:S02]  /*0370*/  @P0 IADD3 R4, PT, PT, R8, R2, -R13 ;  /* 0x0000000208040210 */ /* 0x004fe40007ffe80d */
[----:B------:R-:W-:Y:S02]  /*0380*/  LEA R2, P0, R5, R6, 0x2 ;  /* 0x0000000605027211 */ /* 0x000fe400078010ff */
[----:B---3--:R-:W-:-:S02]  /*0390*/  VIMNMX R4, PT, PT, R3, R4, PT ;  /* 0x0000000403047248 */ /* 0x008fc40003fe0100 */
[----:B------:R-:W-:-:S03]  /*03a0*/  LEA.HI.X R3, R5, R7, R0, 0x2, P0 ;  /* 0x0000000705037211 */ /* 0x000fc600000f1400 */
[----:B------:R-:W-:-:S05]  /*03b0*/  VIADD R5, R4, 0x1 ;  /* 0x0000000104057836 */ /* 0x000fca0000000000 */
[----:B------:R-:W-:Y:S01]  /*03c0*/  STG.E desc[UR4][R2.64], R5 ;  /* 0x0000000502007986 */ /* 0x000fe2000c101904 */
[----:B------:R-:W-:Y:S05]  /*03d0*/  EXIT ;  /* 0x000000000000794d */ /* 0x000fea0003800000 */
.L_x_0:
[----:B------:R-:W-:-:S00]  /*03e0*/  BRA `(.L_x_0) ;  /* 0xfffffffc00fc7947 */ /* 0x000fc0000383ffff */
[----:B------:R-:W-:-:S00]  /*03f0*/  NOP ;  /* 0x0000000000007918 */ /* 0x000fc00000000000 */
        /* <DEDUP_REMOVED lines=8> */
.L_x_8:


//--------------------- .text._Z19compute_scs_0th_rowPii --------------------------
	.section	.text._Z19compute_scs_0th_rowPii,"ax",@progbits
	.align	128
        .global         _Z19compute_scs_0th_rowPii
        .type           _Z19compute_scs_0th_rowPii,@function
        .size           _Z19compute_scs_0th_rowPii,(.L_x_9 - _Z19compute_scs_0th_rowPii)
        .other          _Z19compute_scs_0th_rowPii,@"STO_CUDA_ENTRY STV_DEFAULT"
_Z19compute_scs_0th_rowPii:
.text._Z19compute_scs_0th_rowPii:
[----:B------:R-:W-:Y:S01]  /*0000*/  LDC R1, c[0x0][0x37c] ;  /* 0x0000df00ff017b82 */ /* 0x000fe20000000800 */
[----:B------:R-:W0:Y:S07]  /*0010*/  S2R R5, SR_TID.X ;  /* 0x0000000000057919 */ /* 0x000e2e0000002100 */
[----:B------:R-:W0:Y:S01]  /*0020*/  S2UR UR4, SR_CTAID.X ;  /* 0x00000000000479c3 */ /* 0x000e220000002500 */
[----:B------:R-:W1:Y:S07]  /*0030*/  LDCU UR5, c[0x0][0x388] ;  /* 0x00007100ff0577ac */ /* 0x000e6e0008000800 */
[----:B------:R-:W0:Y:S02]  /*0040*/  LDC R0, c[0x0][0x360] ;  /* 0x0000d800ff007b82 */ /* 0x000e240000000800 */
[----:B0-----:R-:W-:-:S05]  /*0050*/  IMAD R5, R0, UR4, R5 ;  /* 0x0000000400057c24 */ /* 0x001fca000f8e0205 */
[----:B-1----:R-:W-:-:S13]  /*0060*/  ISETP.GT.AND P0, PT, R5, UR5, PT ;  /* 0x0000000505007c0c */ /* 0x002fda000bf04270 */
[----:B------:R-:W-:Y:S05]  /*0070*/  @P0 EXIT ;  /* 0x000000000000094d */ /* 0x000fea0003800000 */
[----:B------:R-:W0:Y:S01]  /*0080*/  LDC.64 R2, c[0x0][0x380] ;  /* 0x0000e000ff027b82 */ /* 0x000e220000000a00 */
[----:B------:R-:W1:Y:S01]  /*0090*/  LDCU.64 UR4, c[0x0][0x358] ;  /* 0x00006b00ff0477ac */ /* 0x000e620008000a00 */
[----:B0-----:R-:W-:-:S05]  /*00a0*/  IMAD.WIDE R2, R5, 0x4, R2 ;  /* 0x0000000405027825 */ /* 0x001fca00078e0202 */
[----:B-1----:R-:W-:Y:S01]  /*00b0*/  STG.E desc[UR4][R2.64], R5 ;  /* 0x0000000502007986 */ /* 0x002fe2000c101904 */
[----:B------:R-:W-:Y:S05]  /*00c0*/  EXIT ;  /* 0x000000000000794d */ /* 0x000fea0003800000 */
.L_x_1:
        /* <DEDUP_REMOVED lines=11> */
.L_x_9:


//--------------------- .text._Z17compute_j_minus_kPiPKci --------------------------
	.section	.text._Z17compute_j_minus_kPiPKci,"ax",@progbits
	.align	128
        .global         _Z17compute_j_minus_kPiPKci
        .type           _Z17compute_j_minus_kPiPKci,@function
        .size           _Z17compute_j_minus_kPiPKci,(.L_x_10 - _Z17compute_j_minus_kPiPKci)
        .other          _Z17compute_j_minus_kPiPKci,@"STO_CUDA_ENTRY STV_DEFAULT"
_Z17compute_j_minus_kPiPKci:
.text._Z17compute_j_minus_kPiPKci:
[----:B------:R-:W-:Y:S08]  /*0000*/  LDC R1, c[0x0][0x37c] ;  /* 0x0000df00ff017b82 */ /* 0x000ff00000000800 */
[----:B------:R-:W0:Y:S02]  /*0010*/  LDC R5, c[0x0][0x390] ;  /* 0x0000e400ff057b82 */ /* 0x000e240000000800 */
[----:B0-----:R-:W-:-:S13]  /*0020*/  ISETP.GE.AND P0, PT, R5, 0x1, PT ;  /* 0x000000010500780c */ /* 0x001fda0003f06270 */
[----:B------:R-:W-:Y:S05]  /*0030*/  @!P0 EXIT ;  /* 0x000000000000894d */ /* 0x000fea0003800000 */
[----:B------:R-:W0:Y:S01]  /*0040*/  S2R R4, SR_TID.X ;  /* 0x0000000000047919 */ /* 0x000e220000002100 */
[----:B------:R-:W0:Y:S01]  /*0050*/  LDCU.64 UR4, c[0x4][URZ] ;  /* 0x01000000ff0477ac */ /* 0x000e220008000a00 */
[----:B------:R-:W1:Y:S01]  /*0060*/  LDC.64 R16, c[0x0][0x380] ;  /* 0x0000e000ff107b82 */ /* 0x000e620000000a00 */
[----:B------:R-:W2:Y:S01]  /*0070*/  LDCU.64 UR6, c[0x0][0x358] ;  /* 0x00006b00ff0677ac */ /* 0x000ea20008000a00 */
[----:B0-----:R-:W-:-:S05]  /*0080*/  IADD3 R6, P0, PT, R4, UR4, RZ ;  /* 0x0000000404067c10 */ /* 0x001fca000ff1e0ff */
[----:B------:R-:W-:Y:S01]  /*0090*/  IMAD.X R7, RZ, RZ, UR5, P0 ;  /* 0x00000005ff077e24 */ /* 0x000fe200080e06ff */
[----:B------:R-:W0:Y:S04]  /*00a0*/  LDCU.64 UR4, c[0x0][0x388] ;  /* 0x00007100ff0477ac */ /* 0x000e280008000a00 */
[----:B--2---:R2:W5:Y:S01]  /*00b0*/  LDG.E.U8.CONSTANT R0, desc[UR6][R6.64] ;  /* 0x0000000606007981 */ /* 0x004562000c1e9100 */
[----:B------:R-:W-:Y:S01]  /*00c0*/  IMAD R4, R4, R5, R4 ;  /* 0x0000000504047224 */ /* 0x000fe200078e0204 */
[----:B------:R-:W-:Y:S01]  /*00d0*/  BSSY.RECONVERGENT B0, `(.L_x_2) ;  /* 0x000002e000007945 */ /* 0x000fe20003800200 */
[----:B------:R-:W-:Y:S02]  /*00e0*/  IMAD.MOV.U32 R2, RZ, RZ, 0x8 ;  /* 0x00000008ff027424 */ /* 0x000fe400078e00ff */
[----:B------:R-:W-:-:S05]  /*00f0*/  VIADD R3, R4, 0x1 ;  /* 0x0000000104037836 */ /* 0x000fca0000000000 */
[----:B------:R-:W-:Y:S01]  /*0100*/  VIADDMNMX R5, R4, R5, R3, !PT ;  /* 0x0000000504057246 */ /* 0x000fe20007800103 */
[----:B------:R-:W-:-:S04]  /*0110*/  HFMA2 R3, -RZ, RZ, 0, 0 ;  /* 0x00000000ff037431 */ /* 0x000fc800000001ff */
[----:B------:R-:W-:-:S05]  /*0120*/  IMAD.IADD R8, R4, 0x1, -R5 ;  /* 0x0000000104087824 */ /* 0x000fca00078e0a05 */
[----:B------:R-:W-:Y:S01]  /*0130*/  ISETP.GT.U32.AND P0, PT, R8, -0x4, PT ;  /* 0xfffffffc0800780c */ /* 0x000fe20003f04070 */
[----:B------:R-:W-:Y:S02]  /*0140*/  IMAD.IADD R8, R5, 0x1, -R4 ;  /* 0x0000000105087824 */ /* 0x000fe400078e0a04 */
[----:B-1----:R-:W-:-:S03]  /*0150*/  IMAD.WIDE.U32 R2, R16, 0x1, R2 ;  /* 0x0000000110027825 */ /* 0x002fc600078e0002 */
[----:B------:R-:W-:Y:S01]  /*0160*/  LOP3.LUT R12, R8, 0x3, RZ, 0xc0, !PT ;  /* 0x00000003080c7812 */ /* 0x000fe200078ec0ff */
[----:B------:R-:W-:-:S06]  /*0170*/  IMAD.MOV.U32 R5, RZ, RZ, 0x1 ;  /* 0x00000001ff057424 */ /* 0x000fcc00078e00ff */
[----:B0-2---:R-:W-:Y:S05]  /*0180*/  @P0 BRA `(.L_x_3) ;  /* 0x0000000000880947 */ /* 0x005fea0003800000 */
[----:B------:R-:W-:Y:S01]  /*0190*/  LOP3.LUT R5, R8, 0xfffffffc, RZ, 0xc0, !PT ;  /* 0xfffffffc08057812 */ /* 0x000fe200078ec0ff */
[----:B------:R-:W-:Y:S01]  /*01a0*/  BSSY.RECONVERGENT B1, `(.L_x_4) ;  /* 0x000001f000017945 */ /* 0x000fe20003800200 */
[----:B------:R-:W-:Y:S01]  /*01b0*/  IMAD.IADD R17, R3, 0x1, R17 ;  /* 0x0000000103117824 */ /* 0x000fe200078e0211 */
[----:B------:R-:W-:Y:S02]  /*01c0*/  MOV R10, 0x2 ;  /* 0x00000002000a7802 */ /* 0x000fe40000000f00 */
[----:B------:R-:W-:-:S07]  /*01d0*/  IMAD.MOV R5, RZ, RZ, -R5 ;  /* 0x000000ffff057224 */ /* 0x000fce00078e0a05 */
.L_x_5:
[----:B------:R-:W-:-:S05]  /*01e0*/  VIADD R11, R10, 0xffffffff ;  /* 0xffffffff0a0b7836 */ /* 0x000fca0000000000 */
[----:B------:R-:W-:-:S04]  /*01f0*/  IADD3 R6, P0, PT, R11, UR4, RZ ;  /* 0x000000040b067c10 */ /* 0x000fc8000ff1e0ff */
[----:B------:R-:W-:-:S05]  /*0200*/  LEA.HI.X.SX32 R7, R11, UR5, 0x1, P0 ;  /* 0x000000050b077c11 */ /* 0x000fca00080f0eff */
[----:B0-----:R-:W2:Y:S01]  /*0210*/  LDG.E.U8 R9, desc[UR6][R6.64+-0x1] ;  /* 0xffffff0606097981 */ /* 0x001ea2000c1e1100 */
[----:B------:R-:W-:Y:S01]  /*0220*/  IMAD.MOV.U32 R8, RZ, RZ, R2 ;  /* 0x000000ffff087224 */ /* 0x000fe200078e0002 */
[----:B--2--5:R-:W-:Y:S02]  /*0230*/  ISETP.NE.AND P0, PT, R9, R0, PT ;  /* 0x000000000900720c */ /* 0x024fe40003f05270 */
[----:B------:R-:W-:-:S03]  /*0240*/  MOV R9, R17 ;  /* 0x0000001100097202 */ /* 0x000fc60000000f00 */
[----:B------:R-:W-:-:S08]  /*0250*/  IMAD.WIDE R8, R4, 0x4, R8 ;  /* 0x0000000404087825 */ /* 0x000fd000078e0208 */
[----:B------:R-:W2:Y:S04]  /*0260*/  @P0 LDG.E R11, desc[UR6][R8.64+-0x8] ;  /* 0xfffff806080b0981 */ /* 0x000ea8000c1e1900 */
[----:B--2---:R-:W-:Y:S04]  /*0270*/  STG.E desc[UR6][R8.64+-0x4], R11 ;  /* 0xfffffc0b08007986 */ /* 0x004fe8000c101906 */
[----:B------:R-:W2:Y:S02]  /*0280*/  LDG.E.U8 R13, desc[UR6][R6.64] ;  /* 0x00000006060d7981 */ /* 0x000ea4000c1e1100 */
[----:B--2---:R-:W-:-:S04]  /*0290*/  ISETP.NE.AND P0, PT, R13, R0, PT ;  /* 0x000000000d00720c */ /* 0x004fc80003f05270 */
[----:B------:R-:W-:-:S05]  /*02a0*/  SEL R13, R10, R11, !P0 ;  /* 0x0000000b0a0d7207 */ /* 0x000fca0004000000 */
[----:B------:R0:W-:Y:S04]  /*02b0*/  STG.E desc[UR6][R8.64], R13 ;  /* 0x0000000d08007986 */ /* 0x0001e8000c101906 */
[----:B------:R-:W2:Y:S02]  /*02c0*/  LDG.E.U8 R15, desc[UR6][R6.64+0x1] ;  /* 0x00000106060f7981 */ /* 0x000ea4000c1e1100 */
[----:B--2---:R-:W-:-:S13]  /*02d0*/  ISETP.NE.AND P0, PT, R15, R0, PT ;  /* 0x000000000f00720c */ /* 0x004fda0003f05270 */
[----:B0-----:R-:W-:-:S05]  /*02e0*/  @!P0 VIADD R13, R10, 0x1 ;  /* 0x000000010a0d8836 */ /* 0x001fca0000000000 */
[----:B------:R0:W-:Y:S04]  /*02f0*/  STG.E desc[UR6][R8.64+0x4], R13 ;  /* 0x0000040d08007986 */ /* 0x0001e8000c101906 */
[----:B------:R-:W2:Y:S01]  /*0300*/  LDG.E.U8 R15, desc[UR6][R6.64+0x2] ;  /* 0x00000206060f7981 */ /* 0x000ea2000c1e1100 */
[----:B------:R-:W-:Y:S01]  /*0310*/  VIADD R5, R5, 0x4 ;  /* 0x0000000405057836 */ /* 0x000fe20000000000 */
[----:B------:R-:W-:Y:S02]  /*0320*/  IADD3 R4, PT, PT, R4, 0x4, RZ ;  /* 0x0000000404047810 */ /* 0x000fe40007ffe0ff */
[----:B--2---:R-:W-:-:S13]  /*0330*/  ISETP.NE.AND P0, PT, R15, R0, PT ;  /* 0x000000000f00720c */ /* 0x004fda0003f05270 */
[C---:B0-----:R-:W-:Y:S01]  /*0340*/  @!P0 VIADD R13, R10.reuse, 0x2 ;  /* 0x000000020a0d8836 */ /* 0x041fe20000000000 */
[----:B------:R-:W-:Y:S01]  /*0350*/  ISETP.NE.AND P0, PT, R5, RZ, PT ;  /* 0x000000ff0500720c */ /* 0x000fe20003f05270 */
[----:B------:R-:W-:-:S03]  /*0360*/  VIADD R10, R10, 0x4 ;  /* 0x000000040a0a7836 */ /* 0x000fc60000000000 */
[----:B------:R0:W-:Y:S09]  /*0370*/  STG.E desc[UR6][R8.64+0x8], R13 ;  /* 0x0000080d08007986 */ /* 0x0001f2000c101906 */
[----:B------:R-:W-:Y:S05]  /*0380*/  @P0 BRA `(.L_x_5) ;  /* 0xfffffffc00940947 */ /* 0x000fea000383ffff */
[----:B------:R-:W-:Y:S05]  /*0390*/  BSYNC.RECONVERGENT B1 ;  /* 0x0000000000017941 */ /* 0x000fea0003800200 */
.L_x_4:
[----:B------:R-:W-:-:S07]  /*03a0*/  VIADD R5, R10, 0xffffffff ;  /* 0xffffffff0a057836 */ /* 0x000fce0000000000 */
.L_x_3:
[----:B------:R-:W-:Y:S05]  /*03b0*/  BSYNC.RECONVERGENT B0 ;  /* 0x0000000000007941 */ /* 0x000fea0003800200 */
.L_x_2:
[----:B------:R-:W-:-:S13]  /*03c0*/  ISETP.NE.AND P0, PT, R12, RZ, PT ;  /* 0x000000ff0c00720c */ /* 0x000fda0003f05270 */
[----:B------:R-:W-:Y:S05]  /*03d0*/  @!P0 EXIT ;  /* 0x000000000000894d */ /* 0x000fea0003800000 */
[----:B------:R-:W1:Y:S01]  /*03e0*/  LDC.64 R10, c[0x0][0x388] ;  /* 0x0000e200ff0a7b82 */ /* 0x000e620000000a00 */
[----:B------:R-:W2:Y:S01]  /*03f0*/  LDCU.64 UR4, c[0x0][0x380] ;  /* 0x00007000ff0477ac */ /* 0x000ea20008000a00 */
[----:B0-----:R-:W-:Y:S01]  /*0400*/  IMAD.MOV R8, RZ, RZ, -R12 ;  /* 0x000000ffff087224 */ /* 0x001fe200078e0a0c */
[----:B--2---:R-:W-:-:S04]  /*0410*/  UIADD3 UR4, UP0, UPT, UR4, 0x4, URZ ;  /* 0x0000000404047890 */ /* 0x004fc8000ff1e0ff */
[----:B------:R-:W-:-:S12]  /*0420*/  UIADD3.X UR5, UPT, UPT, URZ, UR5, URZ, UP0, !UPT ;  /* 0x00000005ff057290 */ /* 0x000fd800087fe4ff */
.L_x_6:
[----:B0-----:R-:W-:Y:S02]  /*0430*/  SHF.R.S32.HI R2, RZ, 0x1f, R5 ;  /* 0x0000001fff027819 */ /* 0x001fe40000011405 */
[----:B-1----:R-:W-:-:S04]  /*0440*/  IADD3 R6, P0, P1, R5, -0x1, R10 ;  /* 0xffffffff05067810 */ /* 0x002fc8000791e00a */
[----:B------:R-:W-:-:S06]  /*0450*/  IADD3.X R7, PT, PT, R2, -0x1, R11, P0, P1 ;  /* 0xffffffff02077810 */ /* 0x000fcc00007e240b */
[----:B------:R-:W2:Y:S01]  /*0460*/  LDG.E.U8 R7, desc[UR6][R6.64] ;  /* 0x0000000606077981 */ /* 0x000ea2000c1e1100 */
[----:B------:R-:W-:Y:S01]  /*0470*/  MOV R2, UR4 ;  /* 0x0000000400027c02 */ /* 0x000fe20008000f00 */
[----:B------:R-:W-:Y:S02]  /*0480*/  IMAD.U32 R3, RZ, RZ, UR5 ;  /* 0x00000005ff037e24 */ /* 0x000fe4000f8e00ff */
[----:B------:R-:W-:Y:S02]  /*0490*/  IMAD.MOV.U32 R9, RZ, RZ, R5 ;  /* 0x000000ffff097224 */ /* 0x000fe400078e0005 */
[----:B------:R-:W-:Y:S01]  /*04a0*/  IMAD.WIDE R2, R4, 0x4, R2 ;  /* 0x0000000404027825 */ /* 0x000fe200078e0202 */
[----:B--2--5:R-:W-:-:S13]  /*04b0*/  ISETP.NE.AND P0, PT, R7, R0, PT ;  /* 0x000000000700720c */ /* 0x024fda0003f05270 */
[----:B------:R-:W2:Y:S01]  /*04c0*/  @P0 LDG.E R9, desc[UR6][R2.64+-0x4] ;  /* 0xfffffc0602090981 */ /* 0x000ea2000c1e1900 */
[----:B------:R-:W-:Y:S01]  /*04d0*/  VIADD R8, R8, 0x1 ;  /* 0x0000000108087836 */ /* 0x000fe20000000000 */
[----:B------:R-:W-:Y:S01]  /*04e0*/  IADD3 R5, PT, PT, R5, 0x1, RZ ;  /* 0x0000000105057810 */ /* 0x000fe20007ffe0ff */
[----:B------:R-:W-:-:S03]  /*04f0*/  VIADD R4, R4, 0x1 ;  /* 0x0000000104047836 */ /* 0x000fc60000000000 */
[----:B------:R-:W-:Y:S01]  /*0500*/  ISETP.NE.AND P0, PT, R8, RZ, PT ;  /* 0x000000ff0800720c */ /* 0x000fe20003f05270 */
[----:B--2---:R0:W-:-:S12]  /*0510*/  STG.E desc[UR6][R2.64], R9 ;  /* 0x0000000902007986 */ /* 0x0041d8000c101906 */
[----:B------:R-:W-:Y:S05]  /*0520*/  @P0 BRA `(.L_x_6) ;  /* 0xfffffffc00c00947 */ /* 0x000fea000383ffff */
[----:B------:R-:W-:Y:S05]  /*0530*/  EXIT ;  /* 0x000000000000794d */ /* 0x000fea0003800000 */
.L_x_7:
        /* <DEDUP_REMOVED lines=12> */
.L_x_10:


//--------------------- .nv.global.init           --------------------------
	.section	.nv.global.init,"aw",@progbits
.nv.global.init:
	.type		d_ALPHABET,@object
	.size		d_ALPHABET,(.L_0 - d_ALPHABET)
d_ALPHABET:
        /*0000*/ 	.byte	0x61, 0x62, 0x63, 0x64, 0x65, 0x66, 0x67, 0x68, 0x69, 0x6a, 0x6b, 0x6c, 0x6d, 0x6e, 0x6f, 0x70
        /*0010*/ 	.byte	0x71, 0x72, 0x73, 0x74, 0x75, 0x76, 0x77, 0x78, 0x79, 0x7a
.L_0:


//--------------------- .nv.shared.reserved.0     --------------------------
	.section	.nv.shared.reserved.0,"aw",@nobits
	.weak		__nv_reservedSMEM_offset_0_alias
	.size		__nv_reservedSMEM_offset_0_alias, 0, 64
	.other		__nv_reservedSMEM_offset_0_alias,@"STO_CUDA_RESERVED_SHARED STV_DEFAULT"
__nv_reservedSMEM_offset_0_alias:
	.zero		0
	.zero		64


//--------------------- .nv.constant0._Z11compute_scsPiPKiPKcS3_xx --------------------------
	.section	.nv.constant0._Z11compute_scsPiPKiPKcS3_xx,"a",@progbits
	.sectionflags	@""
	.align	4
.nv.constant0._Z11compute_scsPiPKiPKcS3_xx:
	.zero		944


//--------------------- .nv.constant0._Z19compute_scs_0th_rowPii --------------------------
	.section	.nv.constant0._Z19compute_scs_0th_rowPii,"a",@progbits
	.sectionflags	@""
	.align	4
.nv.constant0._Z19compute_scs_0th_rowPii:
	.zero		908


//--------------------- .nv.constant0._Z17compute_j_minus_kPiPKci --------------------------
	.section	.nv.constant0._Z17compute_j_minus_kPiPKci,"a",@progbits
	.sectionflags	@""
	.align	4
.nv.constant0._Z17compute_j_minus_kPiPKci:
	.zero		916


//--------------------- SYMBOLS --------------------------

	.type		.nv.reservedSmem.offset0,@object
	.size		.nv.reservedSmem.offset0,0x4
